//
// Generated by NVIDIA NVVM Compiler
//
// Compiler Build ID: CL-36424714
// Cuda compilation tools, release 13.0, V13.0.88
// Based on NVVM 20.0.0
//

.version 9.0
.target sm_100
.address_size 64

	// .globl	_Z14dynamicReversePii
.extern .shared .align 16 .b8 s[];

.visible .entry _Z14dynamicReversePii(
	.param .u64 .ptr .align 1 _Z14dynamicReversePii_param_0,
	.param .u32 _Z14dynamicReversePii_param_1
)
{
	.reg .b32 	%r<12>;
	.reg .b64 	%rd<5>;

	ld.param.u64 	%rd1, [_Z14dynamicReversePii_param_0];
	ld.param.u32 	%r1, [_Z14dynamicReversePii_param_1];
	cvta.to.global.u64 	%rd2, %rd1;
	mov.u32 	%r2, %tid.x;
	not.b32 	%r3, %r2;
	add.s32 	%r4, %r1, %r3;
	mul.wide.u32 	%rd3, %r2, 4;
	add.s64 	%rd4, %rd2, %rd3;
	ld.global.u32 	%r5, [%rd4];
	shl.b32 	%r6, %r2, 2;
	mov.u32 	%r7, s;
	add.s32 	%r8, %r7, %r6;
	st.shared.u32 	[%r8], %r5;
	bar.sync 	0;
	shl.b32 	%r9, %r4, 2;
	add.s32 	%r10, %r7, %r9;
	ld.shared.u32 	%r11, [%r10];
	st.global.u32 	[%rd4], %r11;
	ret;

}


// ===== COMPILED SASS (sm_100) =====

	.target	sm_100

	.elftype	@"ET_EXEC"


//--------------------- .note.nv.tkinfo           --------------------------
	.section	.note.nv.tkinfo,"",@"SHT_NOTE"
	.sectionflags	@"SHF_NOTE_NV_TKINFO"
	.tkinfo
        /*0018*/ 	.word	0x00000002
        /*0030*/ 	.string	""
        /*0030*/ 	.string	"ptxas"
        /*0030*/ 	.string	"Cuda compilation tools, release 13.0, V13.0.88"
        /*0030*/ 	.string	"Build cuda_13.0.r13.0/compiler.36424714_0"
        /*0030*/ 	.string	"-arch sm_100 -m 64 "



//--------------------- .note.nv.cuinfo           --------------------------
	.section	.note.nv.cuinfo,"",@"SHT_NOTE"
	.sectionflags	@"SHF_NOTE_NV_CUINFO"
        /*0018*/ 	.short	0x0002
        /*001a*/ 	.short	0x0064
        /*001c*/ 	.short	0x0082
	.zero		2


//--------------------- .nv.info                  --------------------------
	.section	.nv.info,"",@"SHT_CUDA_INFO"
	.align	4


	//----- nvinfo : EIATTR_REGCOUNT
	.align		4
        /*0000*/ 	.byte	0x04, 0x2f
        /*0002*/ 	.short	(.L_1 - .L_0)
	.align		4
.L_0:
        /*0004*/ 	.word	index@(_Z14dynamicReversePii)
        /*0008*/ 	.word	0x0000000a


	//----- nvinfo : EIATTR_FRAME_SIZE
	.align		4
.L_1:
        /*000c*/ 	.byte	0x04, 0x11
        /*000e*/ 	.short	(.L_3 - .L_2)
	.align		4
.L_2:
        /*0010*/ 	.word	index@(_Z14dynamicReversePii)
        /*0014*/ 	.word	0x00000000


	//----- nvinfo : EIATTR_MIN_STACK_SIZE
	.align		4
.L_3:
        /*0018*/ 	.byte	0x04, 0x12
        /*001a*/ 	.short	(.L_5 - .L_4)
	.align		4
.L_4:
        /*001c*/ 	.word	index@(_Z14dynamicReversePii)
        /*0020*/ 	.word	0x00000000
.L_5:


//--------------------- .nv.compat                --------------------------
	.section	.nv.compat,"",@"SHT_CUDA_COMPAT_INFO"
	.align	4
        /*0000*/ 	.byte	0x02, 0x09, 0x00, 0x00, 0x02, 0x02, 0x01, 0x00, 0x02, 0x05, 0x05, 0x00, 0x03, 0x07, 0x01, 0x01
        /*0010*/ 	.byte	0x02, 0x03, 0x00, 0x00, 0x02, 0x06, 0x01, 0x00, 0x04, 0x0b, 0x08, 0x00, 0x09, 0x00, 0x00, 0x00
        /*0020*/ 	.byte	0x00, 0x00, 0x00, 0x00


//--------------------- .nv.info._Z14dynamicReversePii --------------------------
	.section	.nv.info._Z14dynamicReversePii,"",@"SHT_CUDA_INFO"
	.sectionflags	@""
	.align	4


	//----- nvinfo : EIATTR_CUDA_API_VERSION
	.align		4
        /*0000*/ 	.byte	0x04, 0x37
        /*0002*/ 	.short	(.L_7 - .L_6)
.L_6:
        /*0004*/ 	.word	0x00000082


	//----- nvinfo : EIATTR_KPARAM_INFO
	.align		4
.L_7:
        /*0008*/ 	.byte	0x04, 0x17
        /*000a*/ 	.short	(.L_9 - .L_8)
.L_8:
        /*000c*/ 	.word	0x00000000
        /*0010*/ 	.short	0x0001
        /*0012*/ 	.short	0x0008
        /*0014*/ 	.byte	0x00, 0xf0, 0x11, 0x00


	//----- nvinfo : EIATTR_KPARAM_INFO
	.align		4
.L_9:
        /*0018*/ 	.byte	0x04, 0x17
        /*001a*/ 	.short	(.L_11 - .L_10)
.L_10:
        /*001c*/ 	.word	0x00000000
        /*0020*/ 	.short	0x0000
        /*0022*/ 	.short	0x0000
        /*0024*/ 	.byte	0x00, 0xf5, 0x21, 0x00


	//----- nvinfo : EIATTR_SPARSE_MMA_MASK
	.align		4
.L_11:
        /*0028*/ 	.byte	0x03, 0x50
        /*002a*/ 	.short	0x0000


	//----- nvinfo : EIATTR_MAXREG_COUNT
	.align		4
        /*002c*/ 	.byte	0x03, 0x1b
        /*002e*/ 	.short	0x00ff


	//----- nvinfo : EIATTR_NUM_BARRIERS
	.align		4
        /*0030*/ 	.byte	0x02, 0x4c
        /*0032*/ 	.byte	0x01
	.zero		1


	//----- nvinfo : EIATTR_MERCURY_ISA_VERSION
	.align		4
        /*0034*/ 	.byte	0x03, 0x5f
        /*0036*/ 	.short	0x0101


	//----- nvinfo : EIATTR_VRC_CTA_INIT_COUNT
	.align		4
        /*0038*/ 	.byte	0x02, 0x4a
	.zero		1
	.zero		1


	//----- nvinfo : EIATTR_EXIT_INSTR_OFFSETS
	.align		4
        /*003c*/ 	.byte	0x04, 0x1c
        /*003e*/ 	.short	(.L_13 - .L_12)


	//   ....[0]....
.L_12:
        /*0040*/ 	.word	0x00000120


	//----- nvinfo : EIATTR_CBANK_PARAM_SIZE
	.align		4
.L_13:
        /*0044*/ 	.byte	0x03, 0x19
        /*0046*/ 	.short	0x000c


	//----- nvinfo : EIATTR_PARAM_CBANK
	.align		4
        /*0048*/ 	.byte	0x04, 0x0a
        /*004a*/ 	.short	(.L_15 - .L_14)
	.align		4
.L_14:
        /*004c*/ 	.word	index@(.nv.constant0._Z14dynamicReversePii)
        /*0050*/ 	.short	0x0380
        /*0052*/ 	.short	0x000c


	//----- nvinfo : EIATTR_SW_WAR
	.align		4
.L_15:
        /*0054*/ 	.byte	0x04, 0x36
        /*0056*/ 	.short	(.L_17 - .L_16)
.L_16:
        /*0058*/ 	.word	0x00000008
.L_17:


//--------------------- .nv.callgraph             --------------------------
	.section	.nv.callgraph,"",@"SHT_CUDA_CALLGRAPH"
	.align	4
	.sectionentsize	8
	.align		4
        /*0000*/ 	.word	0x00000000
	.align		4
        /*0004*/ 	.word	0xffffffff
	.align		4
        /*0008*/ 	.word	0x00000000
	.align		4
        /*000c*/ 	.word	0xfffffffe
	.align		4
        /*0010*/ 	.word	0x00000000
	.align		4
        /*0014*/ 	.word	0xfffffffd
	.align		4
        /*0018*/ 	.word	0x00000000
	.align		4
        /*001c*/ 	.word	0xfffffffc


//--------------------- .text._Z14dynamicReversePii --------------------------
	.section	.text._Z14dynamicReversePii,"ax",@progbits
	.align	128
        .global         _Z14dynamicReversePii
        .type           _Z14dynamicReversePii,@function
        .size           _Z14dynamicReversePii,(.L_x_1 - _Z14dynamicReversePii)
        .other          _Z14dynamicReversePii,@"STO_CUDA_ENTRY STV_DEFAULT"
_Z14dynamicReversePii:
.text._Z14dynamicReversePii:
[----:B------:R-:W-:Y:S01]  /*0000*/  LDC R1, c[0x0][0x37c] ;  /* 0x0000df00ff017b82 */ /* 0x000fe20000000800 */
[----:B------:R-:W0:Y:S07]  /*0010*/  S2R R5, SR_TID.X ;  /* 0x0000000000057919 */ /* 0x000e2e0000002100 */
[----:B------:R-:W0:Y:S01]  /*0020*/  LDC.64 R2, c[0x0][0x380] ;  /* 0x0000e000ff027b82 */ /* 0x000e220000000a00 */
[----:B------:R-:W1:Y:S01]  /*0030*/  LDCU.64 UR6, c[0x0][0x358] ;  /* 0x00006b00ff0677ac */ /* 0x000e620008000a00 */
[----:B------:R-:W2:Y:S01]  /*0040*/  LDCU UR8, c[0x0][0x388] ;  /* 0x00007100ff0877ac */ /* 0x000ea20008000800 */
[----:B0-----:R-:W-:-:S05]  /*0050*/  IMAD.WIDE.U32 R2, R5, 0x4, R2 ;  /* 0x0000000405027825 */ /* 0x001fca00078e0002 */
[----:B-1----:R-:W3:Y:S01]  /*0060*/  LDG.E R4, desc[UR6][R2.64] ;  /* 0x0000000602047981 */ /* 0x002ee2000c1e1900 */
[----:B------:R-:W0:Y:S01]  /*0070*/  S2UR UR5, SR_CgaCtaId ;  /* 0x00000000000579c3 */ /* 0x000e220000008800 */
[----:B------:R-:W-:Y:S01]  /*0080*/  UMOV UR4, 0x400 ;  /* 0x0000040000047882 */ /* 0x000fe20000000000 */
[----:B------:R-:W-:-:S05]  /*0090*/  LOP3.LUT R0, RZ, R5, RZ, 0x33, !PT ;  /* 0x00000005ff007212 */ /* 0x000fca00078e33ff */
[----:B--2---:R-:W-:Y:S01]  /*00a0*/  VIADD R0, R0, UR8 ;  /* 0x0000000800007c36 */ /* 0x004fe20008000000 */
[----:B0-----:R-:W-:-:S06]  /*00b0*/  ULEA UR4, UR5, UR4, 0x18 ;  /* 0x0000000405047291 */ /* 0x001fcc000f8ec0ff */
[----:B------:R-:W-:Y:S02]  /*00c0*/  LEA R5, R5, UR4, 0x2 ;  /* 0x0000000405057c11 */ /* 0x000fe4000f8e10ff */
[----:B------:R-:W-:-:S03]  /*00d0*/  LEA R0, R0, UR4, 0x2 ;  /* 0x0000000400007c11 */ /* 0x000fc6000f8e10ff */
[----:B---3--:R-:W-:Y:S01]  /*00e0*/  STS [R5], R4 ;  /* 0x0000000405007388 */ /* 0x008fe20000000800 */
[----:B------:R-:W-:Y:S06]  /*00f0*/  BAR.SYNC.DEFER_BLOCKING 0x0 ;  /* 0x0000000000007b1d */ /* 0x000fec0000010000 */
[----:B------:R-:W0:Y:S04]  /*0100*/  LDS R7, [R0] ;  /* 0x0000000000077984 */ /* 0x000e280000000800 */
[----:B0-----:R-:W-:Y:S01]  /*0110*/  STG.E desc[UR6][R2.64], R7 ;  /* 0x0000000702007986 */ /* 0x001fe2000c101906 */
[----:B------:R-:W-:Y:S05]  /*0120*/  EXIT ;  /* 0x000000000000794d */ /* 0x000fea0003800000 */
.L_x_0:
[----:B------:R-:W-:-:S00]  /*0130*/  BRA `(.L_x_0) ;  /* 0xfffffffc00fc7947 */ /* 0x000fc0000383ffff */
[----:B------:R-:W-:-:S00]  /*0140*/  NOP ;  /* 0x0000000000007918 */ /* 0x000fc00000000000 */
        /* <DEDUP_REMOVED lines=11> */
.L_x_1:


//--------------------- .nv.shared._Z14dynamicReversePii --------------------------
	.section	.nv.shared._Z14dynamicReversePii,"aw",@nobits
	.sectionflags	@""
	.align	16
	.zero		1024


//--------------------- .nv.shared.reserved.0     --------------------------
	.section	.nv.shared.reserved.0,"aw",@nobits
	.weak		__nv_reservedSMEM_offset_0_alias
	.size		__nv_reservedSMEM_offset_0_alias, 0, 64
	.other		__nv_reservedSMEM_offset_0_alias,@"STO_CUDA_RESERVED_SHARED STV_DEFAULT"
__nv_reservedSMEM_offset_0_alias:
	.zero		0
	.zero		64


//--------------------- .nv.constant0._Z14dynamicReversePii --------------------------
	.section	.nv.constant0._Z14dynamicReversePii,"a",@progbits
	.sectionflags	@""
	.align	4
.nv.constant0._Z14dynamicReversePii:
	.zero		908


//--------------------- SYMBOLS --------------------------

	.type		.nv.reservedSmem.offset0,@object
	.size		.nv.reservedSmem.offset0,0x4
	.type		.nv.reservedSmem.cap,@object
	.size		.nv.reservedSmem.cap,0x4
